//
// Generated by NVIDIA NVVM Compiler
//
// Compiler Build ID: CL-36424714
// Cuda compilation tools, release 13.0, V13.0.88
// Based on NVVM 20.0.0
//

.version 9.0
.target sm_100
.address_size 64

	// .globl	hitsearch_float64

.visible .entry hitsearch_float64(
	.param .u32 hitsearch_float64_param_0,
	.param .u64 .ptr .align 1 hitsearch_float64_param_1,
	.param .f64 hitsearch_float64_param_2,
	.param .f64 hitsearch_float64_param_3,
	.param .u64 .ptr .align 1 hitsearch_float64_param_4,
	.param .u64 .ptr .align 1 hitsearch_float64_param_5,
	.param .u64 .ptr .align 1 hitsearch_float64_param_6
)
{
	.reg .pred 	%p<5>;
	.reg .b32 	%r<21>;
	.reg .b64 	%rd<15>;
	.reg .b64 	%fd<5>;

	ld.param.u32 	%r10, [hitsearch_float64_param_0];
	ld.param.u64 	%rd5, [hitsearch_float64_param_1];
	ld.param.f64 	%fd2, [hitsearch_float64_param_2];
	ld.param.f64 	%fd3, [hitsearch_float64_param_3];
	ld.param.u64 	%rd6, [hitsearch_float64_param_4];
	ld.param.u64 	%rd7, [hitsearch_float64_param_5];
	ld.param.u64 	%rd8, [hitsearch_float64_param_6];
	mov.u32 	%r12, %ctaid.x;
	mov.u32 	%r1, %ntid.x;
	mov.u32 	%r13, %tid.x;
	mad.lo.s32 	%r17, %r12, %r1, %r13;
	setp.ge.s32 	%p1, %r17, %r10;
	mov.b32 	%r18, 0;
	@%p1 bra 	$L__BB0_6;
	mov.u32 	%r15, %nctaid.x;
	mul.lo.s32 	%r3, %r1, %r15;
	cvta.to.global.u64 	%rd1, %rd5;
	cvta.to.global.u64 	%rd2, %rd6;
	cvta.to.global.u64 	%rd3, %rd7;
	mov.b32 	%r18, 0;
$L__BB0_2:
	mul.wide.s32 	%rd9, %r17, 8;
	add.s64 	%rd10, %rd1, %rd9;
	ld.global.f64 	%fd1, [%rd10];
	setp.leu.f64 	%p2, %fd1, %fd2;
	@%p2 bra 	$L__BB0_5;
	add.s32 	%r18, %r18, 1;
	add.s64 	%rd4, %rd2, %rd9;
	ld.global.f64 	%fd4, [%rd4];
	setp.leu.f64 	%p3, %fd1, %fd4;
	@%p3 bra 	$L__BB0_5;
	st.global.f64 	[%rd4], %fd1;
	add.s64 	%rd13, %rd3, %rd9;
	st.global.f64 	[%rd13], %fd3;
$L__BB0_5:
	add.s32 	%r17, %r17, %r3;
	setp.lt.s32 	%p4, %r17, %r10;
	@%p4 bra 	$L__BB0_2;
$L__BB0_6:
	cvta.to.global.u64 	%rd14, %rd8;
	atom.global.add.u32 	%r16, [%rd14], %r18;
	ret;

}
	// .globl	hitsearch_float32
.visible .entry hitsearch_float32(
	.param .u32 hitsearch_float32_param_0,
	.param .u64 .ptr .align 1 hitsearch_float32_param_1,
	.param .f64 hitsearch_float32_param_2,
	.param .f64 hitsearch_float32_param_3,
	.param .u64 .ptr .align 1 hitsearch_float32_param_4,
	.param .u64 .ptr .align 1 hitsearch_float32_param_5,
	.param .u64 .ptr .align 1 hitsearch_float32_param_6
)
{
	.reg .pred 	%p<5>;
	.reg .b32 	%r<21>;
	.reg .b32 	%f<4>;
	.reg .b64 	%rd<15>;
	.reg .b64 	%fd<4>;

	ld.param.u32 	%r10, [hitsearch_float32_param_0];
	ld.param.u64 	%rd5, [hitsearch_float32_param_1];
	ld.param.f64 	%fd1, [hitsearch_float32_param_2];
	ld.param.f64 	%fd2, [hitsearch_float32_param_3];
	ld.param.u64 	%rd6, [hitsearch_float32_param_4];
	ld.param.u64 	%rd7, [hitsearch_float32_param_5];
	ld.param.u64 	%rd8, [hitsearch_float32_param_6];
	mov.u32 	%r12, %ctaid.x;
	mov.u32 	%r1, %ntid.x;
	mov.u32 	%r13, %tid.x;
	mad.lo.s32 	%r17, %r12, %r1, %r13;
	setp.ge.s32 	%p1, %r17, %r10;
	mov.b32 	%r18, 0;
	@%p1 bra 	$L__BB1_6;
	cvt.rn.f32.f64 	%f1, %fd2;
	mov.u32 	%r15, %nctaid.x;
	mul.lo.s32 	%r3, %r1, %r15;
	cvta.to.global.u64 	%rd1, %rd5;
	cvta.to.global.u64 	%rd2, %rd6;
	cvta.to.global.u64 	%rd3, %rd7;
	mov.b32 	%r18, 0;
$L__BB1_2:
	mul.wide.s32 	%rd9, %r17, 4;
	add.s64 	%rd10, %rd1, %rd9;
	ld.global.f32 	%f2, [%rd10];
	cvt.f64.f32 	%fd3, %f2;
	setp.geu.f64 	%p2, %fd1, %fd3;
	@%p2 bra 	$L__BB1_5;
	add.s32 	%r18, %r18, 1;
	add.s64 	%rd4, %rd2, %rd9;
	ld.global.f32 	%f3, [%rd4];
	setp.leu.f32 	%p3, %f2, %f3;
	@%p3 bra 	$L__BB1_5;
	st.global.f32 	[%rd4], %f2;
	add.s64 	%rd13, %rd3, %rd9;
	st.global.f32 	[%rd13], %f1;
$L__BB1_5:
	add.s32 	%r17, %r17, %r3;
	setp.lt.s32 	%p4, %r17, %r10;
	@%p4 bra 	$L__BB1_2;
$L__BB1_6:
	cvta.to.global.u64 	%rd14, %rd8;
	atom.global.add.u32 	%r16, [%rd14], %r18;
	ret;

}


// ===== COMPILED SASS (sm_100) =====

	.target	sm_100

	.elftype	@"ET_EXEC"


//--------------------- .note.nv.tkinfo           --------------------------
	.section	.note.nv.tkinfo,"",@"SHT_NOTE"
	.sectionflags	@"SHF_NOTE_NV_TKINFO"
	.tkinfo
        /*0018*/ 	.word	0x00000002
        /*0030*/ 	.string	""
        /*0030*/ 	.string	"ptxas"
        /*0030*/ 	.string	"Cuda compilation tools, release 13.0, V13.0.88"
        /*0030*/ 	.string	"Build cuda_13.0.r13.0/compiler.36424714_0"
        /*0030*/ 	.string	"-arch sm_100 -m 64 "



//--------------------- .note.nv.cuinfo           --------------------------
	.section	.note.nv.cuinfo,"",@"SHT_NOTE"
	.sectionflags	@"SHF_NOTE_NV_CUINFO"
        /*0018*/ 	.short	0x0002
        /*001a*/ 	.short	0x0064
        /*001c*/ 	.short	0x0082
	.zero		2


//--------------------- .nv.info                  --------------------------
	.section	.nv.info,"",@"SHT_CUDA_INFO"
	.align	4


	//----- nvinfo : EIATTR_REGCOUNT
	.align		4
        /*0000*/ 	.byte	0x04, 0x2f
        /*0002*/ 	.short	(.L_1 - .L_0)
	.align		4
.L_0:
        /*0004*/ 	.word	index@(hitsearch_float64)
        /*0008*/ 	.word	0x00000014


	//----- nvinfo : EIATTR_FRAME_SIZE
	.align		4
.L_1:
        /*000c*/ 	.byte	0x04, 0x11
        /*000e*/ 	.short	(.L_3 - .L_2)
	.align		4
.L_2:
        /*0010*/ 	.word	index@(hitsearch_float64)
        /*0014*/ 	.word	0x00000000


	//----- nvinfo : EIATTR_REGCOUNT
	.align		4
.L_3:
        /*0018*/ 	.byte	0x04, 0x2f
        /*001a*/ 	.short	(.L_5 - .L_4)
	.align		4
.L_4:
        /*001c*/ 	.word	index@(hitsearch_float32)
        /*0020*/ 	.word	0x00000014


	//----- nvinfo : EIATTR_FRAME_SIZE
	.align		4
.L_5:
        /*0024*/ 	.byte	0x04, 0x11
        /*0026*/ 	.short	(.L_7 - .L_6)
	.align		4
.L_6:
        /*0028*/ 	.word	index@(hitsearch_float32)
        /*002c*/ 	.word	0x00000000


	//----- nvinfo : EIATTR_MIN_STACK_SIZE
	.align		4
.L_7:
        /*0030*/ 	.byte	0x04, 0x12
        /*0032*/ 	.short	(.L_9 - .L_8)
	.align		4
.L_8:
        /*0034*/ 	.word	index@(hitsearch_float32)
        /*0038*/ 	.word	0x00000000


	//----- nvinfo : EIATTR_MIN_STACK_SIZE
	.align		4
.L_9:
        /*003c*/ 	.byte	0x04, 0x12
        /*003e*/ 	.short	(.L_11 - .L_10)
	.align		4
.L_10:
        /*0040*/ 	.word	index@(hitsearch_float64)
        /*0044*/ 	.word	0x00000000
.L_11:


//--------------------- .nv.compat                --------------------------
	.section	.nv.compat,"",@"SHT_CUDA_COMPAT_INFO"
	.align	4
        /*0000*/ 	.byte	0x02, 0x09, 0x00, 0x00, 0x02, 0x02, 0x01, 0x00, 0x02, 0x05, 0x05, 0x00, 0x03, 0x07, 0x01, 0x01
        /*0010*/ 	.byte	0x02, 0x03, 0x00, 0x00, 0x02, 0x06, 0x01, 0x00, 0x04, 0x0b, 0x08, 0x00, 0x01, 0x00, 0x00, 0x00
        /*0020*/ 	.byte	0x00, 0x00, 0x00, 0x00


//--------------------- .nv.info.hitsearch_float32 --------------------------
	.section	.nv.info.hitsearch_float32,"",@"SHT_CUDA_INFO"
	.sectionflags	@""
	.align	4


	//----- nvinfo : EIATTR_CUDA_API_VERSION
	.align		4
        /*0000*/ 	.byte	0x04, 0x37
        /*0002*/ 	.short	(.L_13 - .L_12)
.L_12:
        /*0004*/ 	.word	0x00000082


	//----- nvinfo : EIATTR_KPARAM_INFO
	.align		4
.L_13:
        /*0008*/ 	.byte	0x04, 0x17
        /*000a*/ 	.short	(.L_15 - .L_14)
.L_14:
        /*000c*/ 	.word	0x00000000
        /*0010*/ 	.short	0x0006
        /*0012*/ 	.short	0x0030
        /*0014*/ 	.byte	0x00, 0xf5, 0x21, 0x00


	//----- nvinfo : EIATTR_KPARAM_INFO
	.align		4
.L_15:
        /*0018*/ 	.byte	0x04, 0x17
        /*001a*/ 	.short	(.L_17 - .L_16)
.L_16:
        /*001c*/ 	.word	0x00000000
        /*0020*/ 	.short	0x0005
        /*0022*/ 	.short	0x0028
        /*0024*/ 	.byte	0x00, 0xf5, 0x21, 0x00


	//----- nvinfo : EIATTR_KPARAM_INFO
	.align		4
.L_17:
        /*0028*/ 	.byte	0x04, 0x17
        /*002a*/ 	.short	(.L_19 - .L_18)
.L_18:
        /*002c*/ 	.word	0x00000000
        /*0030*/ 	.short	0x0004
        /*0032*/ 	.short	0x0020
        /*0034*/ 	.byte	0x00, 0xf5, 0x21, 0x00


	//----- nvinfo : EIATTR_KPARAM_INFO
	.align		4
.L_19:
        /*0038*/ 	.byte	0x04, 0x17
        /*003a*/ 	.short	(.L_21 - .L_20)
.L_20:
        /*003c*/ 	.word	0x00000000
        /*0040*/ 	.short	0x0003
        /*0042*/ 	.short	0x0018
        /*0044*/ 	.byte	0x00, 0xf0, 0x21, 0x00


	//----- nvinfo : EIATTR_KPARAM_INFO
	.align		4
.L_21:
        /*0048*/ 	.byte	0x04, 0x17
        /*004a*/ 	.short	(.L_23 - .L_22)
.L_22:
        /*004c*/ 	.word	0x00000000
        /*0050*/ 	.short	0x0002
        /*0052*/ 	.short	0x0010
        /*0054*/ 	.byte	0x00, 0xf0, 0x21, 0x00


	//----- nvinfo : EIATTR_KPARAM_INFO
	.align		4
.L_23:
        /*0058*/ 	.byte	0x04, 0x17
        /*005a*/ 	.short	(.L_25 - .L_24)
.L_24:
        /*005c*/ 	.word	0x00000000
        /*0060*/ 	.short	0x0001
        /*0062*/ 	.short	0x0008
        /*0064*/ 	.byte	0x00, 0xf5, 0x21, 0x00


	//----- nvinfo : EIATTR_KPARAM_INFO
	.align		4
.L_25:
        /*0068*/ 	.byte	0x04, 0x17
        /*006a*/ 	.short	(.L_27 - .L_26)
.L_26:
        /*006c*/ 	.word	0x00000000
        /*0070*/ 	.short	0x0000
        /*0072*/ 	.short	0x0000
        /*0074*/ 	.byte	0x00, 0xf0, 0x11, 0x00


	//----- nvinfo : EIATTR_SPARSE_MMA_MASK
	.align		4
.L_27:
        /*0078*/ 	.byte	0x03, 0x50
        /*007a*/ 	.short	0x0000


	//----- nvinfo : EIATTR_MAXREG_COUNT
	.align		4
        /*007c*/ 	.byte	0x03, 0x1b
        /*007e*/ 	.short	0x00ff


	//----- nvinfo : EIATTR_MERCURY_ISA_VERSION
	.align		4
        /*0080*/ 	.byte	0x03, 0x5f
        /*0082*/ 	.short	0x0101


	//----- nvinfo : EIATTR_INT_WARP_WIDE_INSTR_OFFSETS
	.align		4
        /*0084*/ 	.byte	0x04, 0x31
        /*0086*/ 	.short	(.L_29 - .L_28)


	//   ....[0]....
.L_28:
        /*0088*/ 	.word	0x00000290


	//   ....[1]....
        /*008c*/ 	.word	0x000002b0


	//----- nvinfo : EIATTR_VRC_CTA_INIT_COUNT
	.align		4
.L_29:
        /*0090*/ 	.byte	0x02, 0x4a
	.zero		1
	.zero		1


	//----- nvinfo : EIATTR_EXIT_INSTR_OFFSETS
	.align		4
        /*0094*/ 	.byte	0x04, 0x1c
        /*0096*/ 	.short	(.L_31 - .L_30)


	//   ....[0]....
.L_30:
        /*0098*/ 	.word	0x00000300


	//----- nvinfo : EIATTR_CRS_STACK_SIZE
	.align		4
.L_31:
        /*009c*/ 	.byte	0x04, 0x1e
        /*009e*/ 	.short	(.L_33 - .L_32)
.L_32:
        /*00a0*/ 	.word	0x00000000


	//----- nvinfo : EIATTR_CBANK_PARAM_SIZE
	.align		4
.L_33:
        /*00a4*/ 	.byte	0x03, 0x19
        /*00a6*/ 	.short	0x0038


	//----- nvinfo : EIATTR_PARAM_CBANK
	.align		4
        /*00a8*/ 	.byte	0x04, 0x0a
        /*00aa*/ 	.short	(.L_35 - .L_34)
	.align		4
.L_34:
        /*00ac*/ 	.word	index@(.nv.constant0.hitsearch_float32)
        /*00b0*/ 	.short	0x0380
        /*00b2*/ 	.short	0x0038


	//----- nvinfo : EIATTR_SW_WAR
	.align		4
.L_35:
        /*00b4*/ 	.byte	0x04, 0x36
        /*00b6*/ 	.short	(.L_37 - .L_36)
.L_36:
        /*00b8*/ 	.word	0x00000008
.L_37:


//--------------------- .nv.info.hitsearch_float64 --------------------------
	.section	.nv.info.hitsearch_float64,"",@"SHT_CUDA_INFO"
	.sectionflags	@""
	.align	4


	//----- nvinfo : EIATTR_CUDA_API_VERSION
	.align		4
        /*0000*/ 	.byte	0x04, 0x37
        /*0002*/ 	.short	(.L_39 - .L_38)
.L_38:
        /*0004*/ 	.word	0x00000082


	//----- nvinfo : EIATTR_KPARAM_INFO
	.align		4
.L_39:
        /*0008*/ 	.byte	0x04, 0x17
        /*000a*/ 	.short	(.L_41 - .L_40)
.L_40:
        /*000c*/ 	.word	0x00000000
        /*0010*/ 	.short	0x0006
        /*0012*/ 	.short	0x0030
        /*0014*/ 	.byte	0x00, 0xf5, 0x21, 0x00


	//----- nvinfo : EIATTR_KPARAM_INFO
	.align		4
.L_41:
        /*0018*/ 	.byte	0x04, 0x17
        /*001a*/ 	.short	(.L_43 - .L_42)
.L_42:
        /*001c*/ 	.word	0x00000000
        /*0020*/ 	.short	0x0005
        /*0022*/ 	.short	0x0028
        /*0024*/ 	.byte	0x00, 0xf5, 0x21, 0x00


	//----- nvinfo : EIATTR_KPARAM_INFO
	.align		4
.L_43:
        /*0028*/ 	.byte	0x04, 0x17
        /*002a*/ 	.short	(.L_45 - .L_44)
.L_44:
        /*002c*/ 	.word	0x00000000
        /*0030*/ 	.short	0x0004
        /*0032*/ 	.short	0x0020
        /*0034*/ 	.byte	0x00, 0xf5, 0x21, 0x00


	//----- nvinfo : EIATTR_KPARAM_INFO
	.align		4
.L_45:
        /*0038*/ 	.byte	0x04, 0x17
        /*003a*/ 	.short	(.L_47 - .L_46)
.L_46:
        /*003c*/ 	.word	0x00000000
        /*0040*/ 	.short	0x0003
        /*0042*/ 	.short	0x0018
        /*0044*/ 	.byte	0x00, 0xf0, 0x21, 0x00


	//----- nvinfo : EIATTR_KPARAM_INFO
	.align		4
.L_47:
        /*0048*/ 	.byte	0x04, 0x17
        /*004a*/ 	.short	(.L_49 - .L_48)
.L_48:
        /*004c*/ 	.word	0x00000000
        /*0050*/ 	.short	0x0002
        /*0052*/ 	.short	0x0010
        /*0054*/ 	.byte	0x00, 0xf0, 0x21, 0x00


	//----- nvinfo : EIATTR_KPARAM_INFO
	.align		4
.L_49:
        /*0058*/ 	.byte	0x04, 0x17
        /*005a*/ 	.short	(.L_51 - .L_50)
.L_50:
        /*005c*/ 	.word	0x00000000
        /*0060*/ 	.short	0x0001
        /*0062*/ 	.short	0x0008
        /*0064*/ 	.byte	0x00, 0xf5, 0x21, 0x00


	//----- nvinfo : EIATTR_KPARAM_INFO
	.align		4
.L_51:
        /*0068*/ 	.byte	0x04, 0x17
        /*006a*/ 	.short	(.L_53 - .L_52)
.L_52:
        /*006c*/ 	.word	0x00000000
        /*0070*/ 	.short	0x0000
        /*0072*/ 	.short	0x0000
        /*0074*/ 	.byte	0x00, 0xf0, 0x11, 0x00


	//----- nvinfo : EIATTR_SPARSE_MMA_MASK
	.align		4
.L_53:
        /*0078*/ 	.byte	0x03, 0x50
        /*007a*/ 	.short	0x0000


	//----- nvinfo : EIATTR_MAXREG_COUNT
	.align		4
        /*007c*/ 	.byte	0x03, 0x1b
        /*007e*/ 	.short	0x00ff


	//----- nvinfo : EIATTR_MERCURY_ISA_VERSION
	.align		4
        /*0080*/ 	.byte	0x03, 0x5f
        /*0082*/ 	.short	0x0101


	//----- nvinfo : EIATTR_INT_WARP_WIDE_INSTR_OFFSETS
	.align		4
        /*0084*/ 	.byte	0x04, 0x31
        /*0086*/ 	.short	(.L_55 - .L_54)


	//   ....[0]....
.L_54:
        /*0088*/ 	.word	0x00000270


	//   ....[1]....
        /*008c*/ 	.word	0x00000290


	//----- nvinfo : EIATTR_VRC_CTA_INIT_COUNT
	.align		4
.L_55:
        /*0090*/ 	.byte	0x02, 0x4a
	.zero		1
	.zero		1


	//----- nvinfo : EIATTR_EXIT_INSTR_OFFSETS
	.align		4
        /*0094*/ 	.byte	0x04, 0x1c
        /*0096*/ 	.short	(.L_57 - .L_56)


	//   ....[0]....
.L_56:
        /*0098*/ 	.word	0x000002e0


	//----- nvinfo : EIATTR_CRS_STACK_SIZE
	.align		4
.L_57:
        /*009c*/ 	.byte	0x04, 0x1e
        /*009e*/ 	.short	(.L_59 - .L_58)
.L_58:
        /*00a0*/ 	.word	0x00000000


	//----- nvinfo : EIATTR_CBANK_PARAM_SIZE
	.align		4
.L_59:
        /*00a4*/ 	.byte	0x03, 0x19
        /*00a6*/ 	.short	0x0038


	//----- nvinfo : EIATTR_PARAM_CBANK
	.align		4
        /*00a8*/ 	.byte	0x04, 0x0a
        /*00aa*/ 	.short	(.L_61 - .L_60)
	.align		4
.L_60:
        /*00ac*/ 	.word	index@(.nv.constant0.hitsearch_float64)
        /*00b0*/ 	.short	0x0380
        /*00b2*/ 	.short	0x0038


	//----- nvinfo : EIATTR_SW_WAR
	.align		4
.L_61:
        /*00b4*/ 	.byte	0x04, 0x36
        /*00b6*/ 	.short	(.L_63 - .L_62)
.L_62:
        /*00b8*/ 	.word	0x00000008
.L_63:


//--------------------- .nv.callgraph             --------------------------
	.section	.nv.callgraph,"",@"SHT_CUDA_CALLGRAPH"
	.align	4
	.sectionentsize	8
	.align		4
        /*0000*/ 	.word	0x00000000
	.align		4
        /*0004*/ 	.word	0xffffffff
	.align		4
        /*0008*/ 	.word	0x00000000
	.align		4
        /*000c*/ 	.word	0xfffffffe
	.align		4
        /*0010*/ 	.word	0x00000000
	.align		4
        /*0014*/ 	.word	0xfffffffd
	.align		4
        /*0018*/ 	.word	0x00000000
	.align		4
        /*001c*/ 	.word	0xfffffffc


//--------------------- .text.hitsearch_float32   --------------------------
	.section	.text.hitsearch_float32,"ax",@progbits
	.align	128
        .global         hitsearch_float32
        .type           hitsearch_float32,@function
        .size           hitsearch_float32,(.L_x_12 - hitsearch_float32)
        .other          hitsearch_float32,@"STO_CUDA_ENTRY STV_DEFAULT"
hitsearch_float32:
.text.hitsearch_float32:
[----:B------:R-:W-:Y:S01]  /*0000*/  LDC R1, c[0x0][0x37c] ;  /* 0x0000df00ff017b82 */ /* 0x000fe20000000800 */
[----:B------:R-:W0:Y:S07]  /*0010*/  S2R R0, SR_TID.X ;  /* 0x0000000000007919 */ /* 0x000e2e0000002100 */
[----:B------:R-:W0:Y:S01]  /*0020*/  S2UR UR4, SR_CTAID.X ;  /* 0x00000000000479c3 */ /* 0x000e220000002500 */
[----:B------:R-:W1:Y:S01]  /*0030*/  LDCU UR5, c[0x0][0x380] ;  /* 0x00007000ff0577ac */ /* 0x000e620008000800 */
[----:B------:R-:W-:Y:S01]  /*0040*/  BSSY.RECONVERGENT B0, `(.L_x_0) ;  /* 0x0000023000007945 */ /* 0x000fe20003800200 */
[----:B------:R-:W-:Y:S01]  /*0050*/  HFMA2 R10, -RZ, RZ, 0, 0 ;  /* 0x00000000ff0a7431 */ /* 0x000fe200000001ff */
[----:B------:R-:W2:Y:S04]  /*0060*/  LDCU.64 UR6, c[0x0][0x358] ;  /* 0x00006b00ff0677ac */ /* 0x000ea80008000a00 */
[----:B------:R-:W0:Y:S01]  /*0070*/  LDC R13, c[0x0][0x360] ;  /* 0x0000d800ff0d7b82 */ /* 0x000e220000000800 */
[----:B------:R-:W3:Y:S01]  /*0080*/  LDCU UR12, c[0x0][0x380] ;  /* 0x00007000ff0c77ac */ /* 0x000ee20008000800 */
[----:B------:R-:W4:Y:S01]  /*0090*/  LDCU.64 UR10, c[0x0][0x390] ;  /* 0x00007200ff0a77ac */ /* 0x000f220008000a00 */
[----:B0-----:R-:W-:-:S05]  /*00a0*/  IMAD R0, R13, UR4, R0 ;  /* 0x000000040d007c24 */ /* 0x001fca000f8e0200 */
[----:B-1----:R-:W-:-:S13]  /*00b0*/  ISETP.GE.AND P0, PT, R0, UR5, PT ;  /* 0x0000000500007c0c */ /* 0x002fda000bf06270 */
[----:B--234-:R-:W-:Y:S05]  /*00c0*/  @P0 BRA `(.L_x_1) ;  /* 0x0000000000680947 */ /* 0x01cfea0003800000 */
[----:B------:R-:W0:Y:S01]  /*00d0*/  LDCU.64 UR8, c[0x0][0x398] ;  /* 0x00007300ff0877ac */ /* 0x000e220008000a00 */
[----:B------:R-:W1:Y:S01]  /*00e0*/  LDC.64 R4, c[0x0][0x388] ;  /* 0x0000e200ff047b82 */ /* 0x000e620000000a00 */
[----:B------:R-:W-:Y:S01]  /*00f0*/  MOV R10, RZ ;  /* 0x000000ff000a7202 */ /* 0x000fe20000000f00 */
[----:B------:R-:W2:Y:S06]  /*0100*/  LDCU UR4, c[0x0][0x370] ;  /* 0x00006e00ff0477ac */ /* 0x000eac0008000800 */
[----:B------:R-:W3:Y:S01]  /*0110*/  LDC.64 R2, c[0x0][0x3a0] ;  /* 0x0000e800ff027b82 */ /* 0x000ee20000000a00 */
[----:B0-----:R-:W0:Y:S01]  /*0120*/  F2F.F32.F64 R11, UR8 ;  /* 0x00000008000b7d10 */ /* 0x001e220008301000 */
[----:B--2---:R-:W-:-:S07]  /*0130*/  IMAD R13, R13, UR4, RZ ;  /* 0x000000040d0d7c24 */ /* 0x004fce000f8e02ff */
.L_x_4:
[----:B-12---:R-:W-:-:S05]  /*0140*/  IMAD.WIDE R6, R0, 0x4, R4 ;  /* 0x0000000400067825 */ /* 0x006fca00078e0204 */
[----:B------:R-:W2:Y:S01]  /*0150*/  LDG.E R17, desc[UR6][R6.64] ;  /* 0x0000000606117981 */ /* 0x000ea2000c1e1900 */
[----:B------:R-:W-:Y:S01]  /*0160*/  MOV R15, R0 ;  /* 0x00000000000f7202 */ /* 0x000fe20000000f00 */
[----:B------:R-:W-:Y:S01]  /*0170*/  IMAD.IADD R0, R13, 0x1, R0 ;  /* 0x000000010d007824 */ /* 0x000fe200078e0200 */
[----:B------:R-:W-:Y:S04]  /*0180*/  BSSY.RECONVERGENT B1, `(.L_x_2) ;  /* 0x000000d000017945 */ /* 0x000fe80003800200 */
[----:B------:R-:W-:Y:S01]  /*0190*/  ISETP.GE.AND P0, PT, R0, UR12, PT ;  /* 0x0000000c00007c0c */ /* 0x000fe2000bf06270 */
[----:B--2---:R-:W1:Y:S02]  /*01a0*/  F2F.F64.F32 R8, R17 ;  /* 0x0000001100087310 */ /* 0x004e640000201800 */
[----:B-1----:R-:W-:-:S14]  /*01b0*/  DSETP.GT.AND P1, PT, R8, UR10, PT ;  /* 0x0000000a08007e2a */ /* 0x002fdc000bf24000 */
[----:B------:R-:W-:Y:S05]  /*01c0*/  @!P1 BRA `(.L_x_3) ;  /* 0x0000000000209947 */ /* 0x000fea0003800000 */
[----:B---3--:R-:W-:-:S05]  /*01d0*/  IMAD.WIDE R8, R15, 0x4, R2 ;  /* 0x000000040f087825 */ /* 0x008fca00078e0202 */
[----:B------:R-:W2:Y:S01]  /*01e0*/  LDG.E R6, desc[UR6][R8.64] ;  /* 0x0000000608067981 */ /* 0x000ea2000c1e1900 */
[----:B------:R-:W-:Y:S02]  /*01f0*/  IADD3 R10, PT, PT, R10, 0x1, RZ ;  /* 0x000000010a0a7810 */ /* 0x000fe40007ffe0ff */
[----:B--2---:R-:W-:-:S13]  /*0200*/  FSETP.GT.AND P1, PT, R17, R6, PT ;  /* 0x000000061100720b */ /* 0x004fda0003f24000 */
[----:B------:R-:W1:Y:S01]  /*0210*/  @P1 LDC.64 R6, c[0x0][0x3a8] ;  /* 0x0000ea00ff061b82 */ /* 0x000e620000000a00 */
[----:B------:R2:W-:Y:S01]  /*0220*/  @P1 STG.E desc[UR6][R8.64], R17 ;  /* 0x0000001108001986 */ /* 0x0005e2000c101906 */
[----:B-1----:R-:W-:-:S05]  /*0230*/  @P1 IMAD.WIDE R6, R15, 0x4, R6 ;  /* 0x000000040f061825 */ /* 0x002fca00078e0206 */
[----:B0-----:R2:W-:Y:S02]  /*0240*/  @P1 STG.E desc[UR6][R6.64], R11 ;  /* 0x0000000b06001986 */ /* 0x0015e4000c101906 */
.L_x_3:
[----:B------:R-:W-:Y:S05]  /*0250*/  BSYNC.RECONVERGENT B1 ;  /* 0x0000000000017941 */ /* 0x000fea0003800200 */
.L_x_2:
[----:B------:R-:W-:Y:S05]  /*0260*/  @!P0 BRA `(.L_x_4) ;  /* 0xfffffffc00b48947 */ /* 0x000fea000383ffff */
.L_x_1:
[----:B------:R-:W-:Y:S05]  /*0270*/  BSYNC.RECONVERGENT B0 ;  /* 0x0000000000007941 */ /* 0x000fea0003800200 */
.L_x_0:
[----:B------:R-:W1:Y:S01]  /*0280*/  S2R R0, SR_LANEID ;  /* 0x0000000000007919 */ /* 0x000e620000000000 */
[----:B------:R-:W4:Y:S08]  /*0290*/  REDUX.SUM UR5, R10 ;  /* 0x000000000a0573c4 */ /* 0x000f30000000c000 */
[----:B---3--:R-:W3:Y:S01]  /*02a0*/  LDC.64 R2, c[0x0][0x3b0] ;  /* 0x0000ec00ff027b82 */ /* 0x008ee20000000a00 */
[----:B------:R-:W-:-:S02]  /*02b0*/  VOTEU.ANY UR4, UPT, PT ;  /* 0x0000000000047886 */ /* 0x000fc400038e0100 */
[----:B------:R-:W-:Y:S01]  /*02c0*/  UFLO.U32 UR4, UR4 ;  /* 0x00000004000472bd */ /* 0x000fe200080e0000 */
[----:B----4-:R-:W-:-:S05]  /*02d0*/  IMAD.U32 R5, RZ, RZ, UR5 ;  /* 0x00000005ff057e24 */ /* 0x010fca000f8e00ff */
[----:B-1----:R-:W-:-:S13]  /*02e0*/  ISETP.EQ.U32.AND P0, PT, R0, UR4, PT ;  /* 0x0000000400007c0c */ /* 0x002fda000bf02070 */
[----:B---3--:R-:W-:Y:S01]  /*02f0*/  @P0 REDG.E.ADD.STRONG.GPU desc[UR6][R2.64], R5 ;  /* 0x000000050200098e */ /* 0x008fe2000c12e106 */
[----:B------:R-:W-:Y:S05]  /*0300*/  EXIT ;  /* 0x000000000000794d */ /* 0x000fea0003800000 */
.L_x_5:
[----:B------:R-:W-:-:S00]  /*0310*/  BRA `(.L_x_5) ;  /* 0xfffffffc00fc7947 */ /* 0x000fc0000383ffff */
[----:B------:R-:W-:-:S00]  /*0320*/  NOP ;  /* 0x0000000000007918 */ /* 0x000fc00000000000 */
        /* <DEDUP_REMOVED lines=13> */
.L_x_12:


//--------------------- .text.hitsearch_float64   --------------------------
	.section	.text.hitsearch_float64,"ax",@progbits
	.align	128
        .global         hitsearch_float64
        .type           hitsearch_float64,@function
        .size           hitsearch_float64,(.L_x_13 - hitsearch_float64)
        .other          hitsearch_float64,@"STO_CUDA_ENTRY STV_DEFAULT"
hitsearch_float64:
.text.hitsearch_float64:
        /* <DEDUP_REMOVED lines=13> */
[----:B------:R-:W0:Y:S01]  /*00d0*/  LDC.64 R4, c[0x0][0x388] ;  /* 0x0000e200ff047b82 */ /* 0x000e220000000a00 */
[----:B------:R-:W1:Y:S01]  /*00e0*/  LDCU UR4, c[0x0][0x370] ;  /* 0x00006e00ff0477ac */ /* 0x000e620008000800 */
[----:B------:R-:W-:-:S06]  /*00f0*/  MOV R14, RZ ;  /* 0x000000ff000e7202 */ /* 0x000fcc0000000f00 */
[----:B------:R-:W2:Y:S01]  /*0100*/  LDC.64 R2, c[0x0][0x3a0] ;  /* 0x0000e800ff027b82 */ /* 0x000ea20000000a00 */
[----:B-1----:R-:W-:-:S07]  /*0110*/  IMAD R15, R15, UR4, RZ ;  /* 0x000000040f0f7c24 */ /* 0x002fce000f8e02ff */
.L_x_10:
[----:B01----:R-:W-:-:S05]  /*0120*/  IMAD.WIDE R6, R0, 0x8, R4 ;  /* 0x0000000800067825 */ /* 0x003fca00078e0204 */
[----:B------:R-:W3:Y:S01]  /*0130*/  LDG.E.64 R10, desc[UR6][R6.64] ;  /* 0x00000006060a7981 */ /* 0x000ee2000c1e1b00 */
[----:B------:R-:W-:Y:S01]  /*0140*/  MOV R17, R0 ;  /* 0x0000000000117202 */ /* 0x000fe20000000f00 */
[----:B------:R-:W-:Y:S01]  /*0150*/  IMAD.IADD R0, R15, 0x1, R0 ;  /* 0x000000010f007824 */ /* 0x000fe200078e0200 */
[----:B------:R-:W-:Y:S04]  /*0160*/  BSSY.RECONVERGENT B1, `(.L_x_8) ;  /* 0x000000d000017945 */ /* 0x000fe80003800200 */
[----:B------:R-:W-:Y:S01]  /*0170*/  ISETP.GE.AND P0, PT, R0, UR10, PT ;  /* 0x0000000a00007c0c */ /* 0x000fe2000bf06270 */
[----:B---3--:R-:W-:-:S14]  /*0180*/  DSETP.GT.AND P1, PT, R10, UR8, PT ;  /* 0x000000080a007e2a */ /* 0x008fdc000bf24000 */
[----:B------:R-:W-:Y:S05]  /*0190*/  @!P1 BRA `(.L_x_9) ;  /* 0x0000000000249947 */ /* 0x000fea0003800000 */
[----:B--2---:R-:W-:-:S05]  /*01a0*/  IMAD.WIDE R12, R17, 0x8, R2 ;  /* 0x00000008110c7825 */ /* 0x004fca00078e0202 */
[----:B------:R-:W2:Y:S01]  /*01b0*/  LDG.E.64 R6, desc[UR6][R12.64] ;  /* 0x000000060c067981 */ /* 0x000ea2000c1e1b00 */
[----:B------:R-:W-:Y:S01]  /*01c0*/  IADD3 R14, PT, PT, R14, 0x1, RZ ;  /* 0x000000010e0e7810 */ /* 0x000fe20007ffe0ff */
[----:B--2---:R-:W-:-:S14]  /*01d0*/  DSETP.GT.AND P1, PT, R10, R6, PT ;  /* 0x000000060a00722a */ /* 0x004fdc0003f24000 */
[----:B------:R-:W0:Y:S01]  /*01e0*/  @P1 LDC.64 R6, c[0x0][0x3a8] ;  /* 0x0000ea00ff061b82 */ /* 0x000e220000000a00 */
[----:B------:R1:W-:Y:S07]  /*01f0*/  @P1 STG.E.64 desc[UR6][R12.64], R10 ;  /* 0x0000000a0c001986 */ /* 0x0003ee000c101b06 */
[----:B------:R-:W2:Y:S01]  /*0200*/  @P1 LDC.64 R8, c[0x0][0x398] ;  /* 0x0000e600ff081b82 */ /* 0x000ea20000000a00 */
[----:B0-----:R-:W-:-:S05]  /*0210*/  @P1 IMAD.WIDE R6, R17, 0x8, R6 ;  /* 0x0000000811061825 */ /* 0x001fca00078e0206 */
[----:B--2---:R1:W-:Y:S02]  /*0220*/  @P1 STG.E.64 desc[UR6][R6.64], R8 ;  /* 0x0000000806001986 */ /* 0x0043e4000c101b06 */
.L_x_9:
[----:B------:R-:W-:Y:S05]  /*0230*/  BSYNC.RECONVERGENT B1 ;  /* 0x0000000000017941 */ /* 0x000fea0003800200 */
.L_x_8:
[----:B------:R-:W-:Y:S05]  /*0240*/  @!P0 BRA `(.L_x_10) ;  /* 0xfffffffc00b48947 */ /* 0x000fea000383ffff */
.L_x_7:
[----:B------:R-:W-:Y:S05]  /*0250*/  BSYNC.RECONVERGENT B0 ;  /* 0x0000000000007941 */ /* 0x000fea0003800200 */
.L_x_6:
[----:B------:R-:W0:Y:S01]  /*0260*/  S2R R0, SR_LANEID ;  /* 0x0000000000007919 */ /* 0x000e220000000000 */
[----:B------:R-:W3:Y:S08]  /*0270*/  REDUX.SUM UR5, R14 ;  /* 0x000000000e0573c4 */ /* 0x000ef0000000c000 */
[----:B--2---:R-:W2:Y:S01]  /*0280*/  LDC.64 R2, c[0x0][0x3b0] ;  /* 0x0000ec00ff027b82 */ /* 0x004ea20000000a00 */
[----:B------:R-:W-:-:S02]  /*0290*/  VOTEU.ANY UR4, UPT, PT ;  /* 0x0000000000047886 */ /* 0x000fc400038e0100 */
[----:B------:R-:W-:Y:S01]  /*02a0*/  UFLO.U32 UR4, UR4 ;  /* 0x00000004000472bd */ /* 0x000fe200080e0000 */
[----:B---3--:R-:W-:-:S05]  /*02b0*/  IMAD.U32 R5, RZ, RZ, UR5 ;  /* 0x00000005ff057e24 */ /* 0x008fca000f8e00ff */
[----:B0-----:R-:W-:-:S13]  /*02c0*/  ISETP.EQ.U32.AND P0, PT, R0, UR4, PT ;  /* 0x0000000400007c0c */ /* 0x001fda000bf02070 */
[----:B--2---:R-:W-:Y:S01]  /*02d0*/  @P0 REDG.E.ADD.STRONG.GPU desc[UR6][R2.64], R5 ;  /* 0x000000050200098e */ /* 0x004fe2000c12e106 */
[----:B------:R-:W-:Y:S05]  /*02e0*/  EXIT ;  /* 0x000000000000794d */ /* 0x000fea0003800000 */
.L_x_11:
        /* <DEDUP_REMOVED lines=9> */
.L_x_13:


//--------------------- .nv.shared.reserved.0     --------------------------
	.section	.nv.shared.reserved.0,"aw",@nobits
	.weak		__nv_reservedSMEM_offset_0_alias
	.size		__nv_reservedSMEM_offset_0_alias, 0, 64
	.other		__nv_reservedSMEM_offset_0_alias,@"STO_CUDA_RESERVED_SHARED STV_DEFAULT"
__nv_reservedSMEM_offset_0_alias:
	.zero		0
	.zero		64


//--------------------- .nv.constant0.hitsearch_float32 --------------------------
	.section	.nv.constant0.hitsearch_float32,"a",@progbits
	.sectionflags	@""
	.align	4
.nv.constant0.hitsearch_float32:
	.zero		952


//--------------------- .nv.constant0.hitsearch_float64 --------------------------
	.section	.nv.constant0.hitsearch_float64,"a",@progbits
	.sectionflags	@""
	.align	4
.nv.constant0.hitsearch_float64:
	.zero		952


//--------------------- SYMBOLS --------------------------

	.type		.nv.reservedSmem.offset0,@object
	.size		.nv.reservedSmem.offset0,0x4
